//
// Generated by NVIDIA NVVM Compiler
//
// Compiler Build ID: CL-36424714
// Cuda compilation tools, release 13.0, V13.0.88
// Based on NVVM 20.0.0
//

.version 9.0
.target sm_100
.address_size 64

	// .globl	_Z13__global__addiPfS_

.visible .entry _Z13__global__addiPfS_(
	.param .u32 _Z13__global__addiPfS__param_0,
	.param .u64 .ptr .align 1 _Z13__global__addiPfS__param_1,
	.param .u64 .ptr .align 1 _Z13__global__addiPfS__param_2
)
{
	.reg .pred 	%p<7>;
	.reg .b32 	%r<31>;
	.reg .b32 	%f<16>;
	.reg .b64 	%rd<18>;

	ld.param.u32 	%r12, [_Z13__global__addiPfS__param_0];
	ld.param.u64 	%rd3, [_Z13__global__addiPfS__param_1];
	ld.param.u64 	%rd4, [_Z13__global__addiPfS__param_2];
	cvta.to.global.u64 	%rd1, %rd4;
	cvta.to.global.u64 	%rd2, %rd3;
	mov.u32 	%r13, %ctaid.x;
	mov.u32 	%r14, %ntid.x;
	mov.u32 	%r15, %tid.x;
	mad.lo.s32 	%r29, %r13, %r14, %r15;
	mov.u32 	%r16, %nctaid.x;
	mul.lo.s32 	%r2, %r14, %r16;
	setp.ge.s32 	%p1, %r29, %r12;
	@%p1 bra 	$L__BB0_7;
	add.s32 	%r17, %r29, %r2;
	max.s32 	%r18, %r12, %r17;
	setp.lt.s32 	%p2, %r17, %r12;
	selp.u32 	%r19, 1, 0, %p2;
	add.s32 	%r20, %r17, %r19;
	sub.s32 	%r21, %r18, %r20;
	div.u32 	%r22, %r21, %r2;
	add.s32 	%r3, %r22, %r19;
	and.b32  	%r23, %r3, 3;
	setp.eq.s32 	%p3, %r23, 3;
	@%p3 bra 	$L__BB0_4;
	add.s32 	%r24, %r3, 1;
	and.b32  	%r25, %r24, 3;
	neg.s32 	%r27, %r25;
$L__BB0_3:
	.pragma "nounroll";
	mul.wide.s32 	%rd5, %r29, 4;
	add.s64 	%rd6, %rd1, %rd5;
	add.s64 	%rd7, %rd2, %rd5;
	ld.global.f32 	%f1, [%rd7];
	ld.global.f32 	%f2, [%rd6];
	add.f32 	%f3, %f1, %f2;
	st.global.f32 	[%rd6], %f3;
	add.s32 	%r29, %r29, %r2;
	add.s32 	%r27, %r27, 1;
	setp.ne.s32 	%p4, %r27, 0;
	@%p4 bra 	$L__BB0_3;
$L__BB0_4:
	setp.lt.u32 	%p5, %r3, 3;
	@%p5 bra 	$L__BB0_7;
	mul.wide.s32 	%rd11, %r2, 4;
	shl.b32 	%r26, %r2, 2;
$L__BB0_6:
	mul.wide.s32 	%rd8, %r29, 4;
	add.s64 	%rd9, %rd2, %rd8;
	ld.global.f32 	%f4, [%rd9];
	add.s64 	%rd10, %rd1, %rd8;
	ld.global.f32 	%f5, [%rd10];
	add.f32 	%f6, %f4, %f5;
	st.global.f32 	[%rd10], %f6;
	add.s64 	%rd12, %rd9, %rd11;
	ld.global.f32 	%f7, [%rd12];
	add.s64 	%rd13, %rd10, %rd11;
	ld.global.f32 	%f8, [%rd13];
	add.f32 	%f9, %f7, %f8;
	st.global.f32 	[%rd13], %f9;
	add.s64 	%rd14, %rd12, %rd11;
	ld.global.f32 	%f10, [%rd14];
	add.s64 	%rd15, %rd13, %rd11;
	ld.global.f32 	%f11, [%rd15];
	add.f32 	%f12, %f10, %f11;
	st.global.f32 	[%rd15], %f12;
	add.s64 	%rd16, %rd14, %rd11;
	ld.global.f32 	%f13, [%rd16];
	add.s64 	%rd17, %rd15, %rd11;
	ld.global.f32 	%f14, [%rd17];
	add.f32 	%f15, %f13, %f14;
	st.global.f32 	[%rd17], %f15;
	add.s32 	%r29, %r26, %r29;
	setp.lt.s32 	%p6, %r29, %r12;
	@%p6 bra 	$L__BB0_6;
$L__BB0_7:
	ret;

}


// ===== COMPILED SASS (sm_100) =====

	.target	sm_100

	.elftype	@"ET_EXEC"


//--------------------- .note.nv.tkinfo           --------------------------
	.section	.note.nv.tkinfo,"",@"SHT_NOTE"
	.sectionflags	@"SHF_NOTE_NV_TKINFO"
	.tkinfo
        /*0018*/ 	.word	0x00000002
        /*0030*/ 	.string	""
        /*0030*/ 	.string	"ptxas"
        /*0030*/ 	.string	"Cuda compilation tools, release 13.0, V13.0.88"
        /*0030*/ 	.string	"Build cuda_13.0.r13.0/compiler.36424714_0"
        /*0030*/ 	.string	"-arch sm_100 -m 64 "



//--------------------- .note.nv.cuinfo           --------------------------
	.section	.note.nv.cuinfo,"",@"SHT_NOTE"
	.sectionflags	@"SHF_NOTE_NV_CUINFO"
        /*0018*/ 	.short	0x0002
        /*001a*/ 	.short	0x0064
        /*001c*/ 	.short	0x0082
	.zero		2


//--------------------- .nv.info                  --------------------------
	.section	.nv.info,"",@"SHT_CUDA_INFO"
	.align	4


	//----- nvinfo : EIATTR_REGCOUNT
	.align		4
        /*0000*/ 	.byte	0x04, 0x2f
        /*0002*/ 	.short	(.L_1 - .L_0)
	.align		4
.L_0:
        /*0004*/ 	.word	index@(_Z13__global__addiPfS_)
        /*0008*/ 	.word	0x00000018


	//----- nvinfo : EIATTR_FRAME_SIZE
	.align		4
.L_1:
        /*000c*/ 	.byte	0x04, 0x11
        /*000e*/ 	.short	(.L_3 - .L_2)
	.align		4
.L_2:
        /*0010*/ 	.word	index@(_Z13__global__addiPfS_)
        /*0014*/ 	.word	0x00000000


	//----- nvinfo : EIATTR_MIN_STACK_SIZE
	.align		4
.L_3:
        /*0018*/ 	.byte	0x04, 0x12
        /*001a*/ 	.short	(.L_5 - .L_4)
	.align		4
.L_4:
        /*001c*/ 	.word	index@(_Z13__global__addiPfS_)
        /*0020*/ 	.word	0x00000000
.L_5:


//--------------------- .nv.compat                --------------------------
	.section	.nv.compat,"",@"SHT_CUDA_COMPAT_INFO"
	.align	4
        /*0000*/ 	.byte	0x02, 0x09, 0x00, 0x00, 0x02, 0x02, 0x01, 0x00, 0x02, 0x05, 0x05, 0x00, 0x03, 0x07, 0x01, 0x01
        /*0010*/ 	.byte	0x02, 0x03, 0x00, 0x00, 0x02, 0x06, 0x01, 0x00, 0x04, 0x0b, 0x08, 0x00, 0x09, 0x00, 0x00, 0x00
        /*0020*/ 	.byte	0x00, 0x00, 0x00, 0x00


//--------------------- .nv.info._Z13__global__addiPfS_ --------------------------
	.section	.nv.info._Z13__global__addiPfS_,"",@"SHT_CUDA_INFO"
	.sectionflags	@""
	.align	4


	//----- nvinfo : EIATTR_CUDA_API_VERSION
	.align		4
        /*0000*/ 	.byte	0x04, 0x37
        /*0002*/ 	.short	(.L_7 - .L_6)
.L_6:
        /*0004*/ 	.word	0x00000082


	//----- nvinfo : EIATTR_KPARAM_INFO
	.align		4
.L_7:
        /*0008*/ 	.byte	0x04, 0x17
        /*000a*/ 	.short	(.L_9 - .L_8)
.L_8:
        /*000c*/ 	.word	0x00000000
        /*0010*/ 	.short	0x0002
        /*0012*/ 	.short	0x0010
        /*0014*/ 	.byte	0x00, 0xf5, 0x21, 0x00


	//----- nvinfo : EIATTR_KPARAM_INFO
	.align		4
.L_9:
        /*0018*/ 	.byte	0x04, 0x17
        /*001a*/ 	.short	(.L_11 - .L_10)
.L_10:
        /*001c*/ 	.word	0x00000000
        /*0020*/ 	.short	0x0001
        /*0022*/ 	.short	0x0008
        /*0024*/ 	.byte	0x00, 0xf5, 0x21, 0x00


	//----- nvinfo : EIATTR_KPARAM_INFO
	.align		4
.L_11:
        /*0028*/ 	.byte	0x04, 0x17
        /*002a*/ 	.short	(.L_13 - .L_12)
.L_12:
        /*002c*/ 	.word	0x00000000
        /*0030*/ 	.short	0x0000
        /*0032*/ 	.short	0x0000
        /*0034*/ 	.byte	0x00, 0xf0, 0x11, 0x00


	//----- nvinfo : EIATTR_SPARSE_MMA_MASK
	.align		4
.L_13:
        /*0038*/ 	.byte	0x03, 0x50
        /*003a*/ 	.short	0x0000


	//----- nvinfo : EIATTR_MAXREG_COUNT
	.align		4
        /*003c*/ 	.byte	0x03, 0x1b
        /*003e*/ 	.short	0x00ff


	//----- nvinfo : EIATTR_MERCURY_ISA_VERSION
	.align		4
        /*0040*/ 	.byte	0x03, 0x5f
        /*0042*/ 	.short	0x0101


	//----- nvinfo : EIATTR_VRC_CTA_INIT_COUNT
	.align		4
        /*0044*/ 	.byte	0x02, 0x4a
	.zero		1
	.zero		1


	//----- nvinfo : EIATTR_EXIT_INSTR_OFFSETS
	.align		4
        /*0048*/ 	.byte	0x04, 0x1c
        /*004a*/ 	.short	(.L_15 - .L_14)


	//   ....[0]....
.L_14:
        /*004c*/ 	.word	0x00000090


	//   ....[1]....
        /*0050*/ 	.word	0x00000380


	//   ....[2]....
        /*0054*/ 	.word	0x00000560


	//----- nvinfo : EIATTR_CRS_STACK_SIZE
	.align		4
.L_15:
        /*0058*/ 	.byte	0x04, 0x1e
        /*005a*/ 	.short	(.L_17 - .L_16)
.L_16:
        /*005c*/ 	.word	0x00000000


	//----- nvinfo : EIATTR_CBANK_PARAM_SIZE
	.align		4
.L_17:
        /*0060*/ 	.byte	0x03, 0x19
        /*0062*/ 	.short	0x0018


	//----- nvinfo : EIATTR_PARAM_CBANK
	.align		4
        /*0064*/ 	.byte	0x04, 0x0a
        /*0066*/ 	.short	(.L_19 - .L_18)
	.align		4
.L_18:
        /*0068*/ 	.word	index@(.nv.constant0._Z13__global__addiPfS_)
        /*006c*/ 	.short	0x0380
        /*006e*/ 	.short	0x0018


	//----- nvinfo : EIATTR_SW_WAR
	.align		4
.L_19:
        /*0070*/ 	.byte	0x04, 0x36
        /*0072*/ 	.short	(.L_21 - .L_20)
.L_20:
        /*0074*/ 	.word	0x00000008
.L_21:


//--------------------- .nv.callgraph             --------------------------
	.section	.nv.callgraph,"",@"SHT_CUDA_CALLGRAPH"
	.align	4
	.sectionentsize	8
	.align		4
        /*0000*/ 	.word	0x00000000
	.align		4
        /*0004*/ 	.word	0xffffffff
	.align		4
        /*0008*/ 	.word	0x00000000
	.align		4
        /*000c*/ 	.word	0xfffffffe
	.align		4
        /*0010*/ 	.word	0x00000000
	.align		4
        /*0014*/ 	.word	0xfffffffd
	.align		4
        /*0018*/ 	.word	0x00000000
	.align		4
        /*001c*/ 	.word	0xfffffffc


//--------------------- .text._Z13__global__addiPfS_ --------------------------
	.section	.text._Z13__global__addiPfS_,"ax",@progbits
	.align	128
        .global         _Z13__global__addiPfS_
        .type           _Z13__global__addiPfS_,@function
        .size           _Z13__global__addiPfS_,(.L_x_5 - _Z13__global__addiPfS_)
        .other          _Z13__global__addiPfS_,@"STO_CUDA_ENTRY STV_DEFAULT"
_Z13__global__addiPfS_:
.text._Z13__global__addiPfS_:
[----:B------:R-:W-:Y:S01]  /*0000*/  LDC R1, c[0x0][0x37c] ;  /* 0x0000df00ff017b82 */ /* 0x000fe20000000800 */
[----:B------:R-:W0:Y:S07]  /*0010*/  S2R R3, SR_TID.X ;  /* 0x0000000000037919 */ /* 0x000e2e0000002100 */
[----:B------:R-:W0:Y:S01]  /*0020*/  S2UR UR4, SR_CTAID.X ;  /* 0x00000000000479c3 */ /* 0x000e220000002500 */
[----:B------:R-:W1:Y:S07]  /*0030*/  LDCU UR6, c[0x0][0x380] ;  /* 0x00007000ff0677ac */ /* 0x000e6e0008000800 */
[----:B------:R-:W0:Y:S01]  /*0040*/  LDC R0, c[0x0][0x360] ;  /* 0x0000d800ff007b82 */ /* 0x000e220000000800 */
[----:B------:R-:W2:Y:S01]  /*0050*/  LDCU UR5, c[0x0][0x370] ;  /* 0x00006e00ff0577ac */ /* 0x000ea20008000800 */
[----:B0-----:R-:W-:-:S02]  /*0060*/  IMAD R3, R0, UR4, R3 ;  /* 0x0000000400037c24 */ /* 0x001fc4000f8e0203 */
[----:B--2---:R-:W-:-:S03]  /*0070*/  IMAD R0, R0, UR5, RZ ;  /* 0x0000000500007c24 */ /* 0x004fc6000f8e02ff */
[----:B-1----:R-:W-:-:S13]  /*0080*/  ISETP.GE.AND P0, PT, R3, UR6, PT ;  /* 0x0000000603007c0c */ /* 0x002fda000bf06270 */
[----:B------:R-:W-:Y:S05]  /*0090*/  @P0 EXIT ;  /* 0x000000000000094d */ /* 0x000fea0003800000 */
[----:B------:R-:W0:Y:S01]  /*00a0*/  I2F.U32.RP R8, R0 ;  /* 0x0000000000087306 */ /* 0x000e220000209000 */
[C---:B------:R-:W-:Y:S01]  /*00b0*/  IMAD.IADD R2, R0.reuse, 0x1, R3 ;  /* 0x0000000100027824 */ /* 0x040fe200078e0203 */
[----:B------:R-:W-:Y:S01]  /*00c0*/  IADD3 R9, PT, PT, RZ, -R0, RZ ;  /* 0x80000000ff097210 */ /* 0x000fe20007ffe0ff */
[----:B------:R-:W1:Y:S01]  /*00d0*/  LDCU.64 UR4, c[0x0][0x358] ;  /* 0x00006b00ff0477ac */ /* 0x000e620008000a00 */
[----:B------:R-:W-:Y:S01]  /*00e0*/  ISETP.NE.U32.AND P2, PT, R0, RZ, PT ;  /* 0x000000ff0000720c */ /* 0x000fe20003f45070 */
[----:B------:R-:W-:Y:S01]  /*00f0*/  BSSY.RECONVERGENT B0, `(.L_x_0) ;  /* 0x0000028000007945 */ /* 0x000fe20003800200 */
[C---:B------:R-:W-:Y:S02]  /*0100*/  ISETP.GE.AND P0, PT, R2.reuse, UR6, PT ;  /* 0x0000000602007c0c */ /* 0x040fe4000bf06270 */
[----:B------:R-:W-:Y:S02]  /*0110*/  VIMNMX R7, PT, PT, R2, UR6, !PT ;  /* 0x0000000602077c48 */ /* 0x000fe4000ffe0100 */
[----:B------:R-:W-:-:S04]  /*0120*/  SEL R6, RZ, 0x1, P0 ;  /* 0x00000001ff067807 */ /* 0x000fc80000000000 */
[----:B------:R-:W-:Y:S01]  /*0130*/  IADD3 R7, PT, PT, R7, -R2, -R6 ;  /* 0x8000000207077210 */ /* 0x000fe20007ffe806 */
[----:B0-----:R-:W0:Y:S02]  /*0140*/  MUFU.RCP R8, R8 ;  /* 0x0000000800087308 */ /* 0x001e240000001000 */
[----:B0-----:R-:W-:-:S06]  /*0150*/  IADD3 R4, PT, PT, R8, 0xffffffe, RZ ;  /* 0x0ffffffe08047810 */ /* 0x001fcc0007ffe0ff */
[----:B------:R0:W2:Y:S02]  /*0160*/  F2I.FTZ.U32.TRUNC.NTZ R5, R4 ;  /* 0x0000000400057305 */ /* 0x0000a4000021f000 */
[----:B0-----:R-:W-:Y:S02]  /*0170*/  HFMA2 R4, -RZ, RZ, 0, 0 ;  /* 0x00000000ff047431 */ /* 0x001fe400000001ff */
[----:B--2---:R-:W-:-:S04]  /*0180*/  IMAD R9, R9, R5, RZ ;  /* 0x0000000509097224 */ /* 0x004fc800078e02ff */
[----:B------:R-:W-:-:S06]  /*0190*/  IMAD.HI.U32 R8, R5, R9, R4 ;  /* 0x0000000905087227 */ /* 0x000fcc00078e0004 */
[----:B------:R-:W-:-:S05]  /*01a0*/  IMAD.HI.U32 R5, R8, R7, RZ ;  /* 0x0000000708057227 */ /* 0x000fca00078e00ff */
[----:B------:R-:W-:-:S05]  /*01b0*/  IADD3 R2, PT, PT, -R5, RZ, RZ ;  /* 0x000000ff05027210 */ /* 0x000fca0007ffe1ff */
[----:B------:R-:W-:-:S05]  /*01c0*/  IMAD R7, R0, R2, R7 ;  /* 0x0000000200077224 */ /* 0x000fca00078e0207 */
[----:B------:R-:W-:-:S13]  /*01d0*/  ISETP.GE.U32.AND P0, PT, R7, R0, PT ;  /* 0x000000000700720c */ /* 0x000fda0003f06070 */
[----:B------:R-:W-:Y:S01]  /*01e0*/  @P0 IMAD.IADD R7, R7, 0x1, -R0 ;  /* 0x0000000107070824 */ /* 0x000fe200078e0a00 */
[----:B------:R-:W-:-:S04]  /*01f0*/  @P0 IADD3 R5, PT, PT, R5, 0x1, RZ ;  /* 0x0000000105050810 */ /* 0x000fc80007ffe0ff */
[----:B------:R-:W-:-:S13]  /*0200*/  ISETP.GE.U32.AND P1, PT, R7, R0, PT ;  /* 0x000000000700720c */ /* 0x000fda0003f26070 */
[----:B------:R-:W-:Y:S02]  /*0210*/  @P1 IADD3 R5, PT, PT, R5, 0x1, RZ ;  /* 0x0000000105051810 */ /* 0x000fe40007ffe0ff */
[----:B------:R-:W-:-:S05]  /*0220*/  @!P2 LOP3.LUT R5, RZ, R0, RZ, 0x33, !PT ;  /* 0x00000000ff05a212 */ /* 0x000fca00078e33ff */
[----:B------:R-:W-:-:S05]  /*0230*/  IMAD.IADD R2, R6, 0x1, R5 ;  /* 0x0000000106027824 */ /* 0x000fca00078e0205 */
[C---:B------:R-:W-:Y:S02]  /*0240*/  LOP3.LUT R4, R2.reuse, 0x3, RZ, 0xc0, !PT ;  /* 0x0000000302047812 */ /* 0x040fe400078ec0ff */
[----:B------:R-:W-:Y:S02]  /*0250*/  ISETP.GE.U32.AND P1, PT, R2, 0x3, PT ;  /* 0x000000030200780c */ /* 0x000fe40003f26070 */
[----:B------:R-:W-:-:S13]  /*0260*/  ISETP.NE.AND P0, PT, R4, 0x3, PT ;  /* 0x000000030400780c */ /* 0x000fda0003f05270 */
[----:B-1----:R-:W-:Y:S05]  /*0270*/  @!P0 BRA `(.L_x_1) ;  /* 0x00000000003c8947 */ /* 0x002fea0003800000 */
[----:B------:R-:W0:Y:S01]  /*0280*/  LDC.64 R8, c[0x0][0x390] ;  /* 0x0000e400ff087b82 */ /* 0x000e220000000a00 */
[----:B------:R-:W-:-:S04]  /*0290*/  IADD3 R2, PT, PT, R2, 0x1, RZ ;  /* 0x0000000102027810 */ /* 0x000fc80007ffe0ff */
[----:B------:R-:W-:-:S03]  /*02a0*/  LOP3.LUT R2, R2, 0x3, RZ, 0xc0, !PT ;  /* 0x0000000302027812 */ /* 0x000fc600078ec0ff */
[----:B------:R-:W1:Y:S01]  /*02b0*/  LDC.64 R10, c[0x0][0x388] ;  /* 0x0000e200ff0a7b82 */ /* 0x000e620000000a00 */
[----:B------:R-:W-:-:S07]  /*02c0*/  IADD3 R2, PT, PT, -R2, RZ, RZ ;  /* 0x000000ff02027210 */ /* 0x000fce0007ffe1ff */
.L_x_2:
[----:B-1----:R-:W-:-:S04]  /*02d0*/  IMAD.WIDE R6, R3, 0x4, R10 ;  /* 0x0000000403067825 */ /* 0x002fc800078e020a */
[----:B0-2---:R-:W-:Y:S02]  /*02e0*/  IMAD.WIDE R4, R3, 0x4, R8 ;  /* 0x0000000403047825 */ /* 0x005fe400078e0208 */
[----:B------:R-:W2:Y:S04]  /*02f0*/  LDG.E R6, desc[UR4][R6.64] ;  /* 0x0000000406067981 */ /* 0x000ea8000c1e1900 */
[----:B------:R-:W2:Y:S01]  /*0300*/  LDG.E R13, desc[UR4][R4.64] ;  /* 0x00000004040d7981 */ /* 0x000ea2000c1e1900 */
[----:B------:R-:W-:Y:S01]  /*0310*/  VIADD R2, R2, 0x1 ;  /* 0x0000000102027836 */ /* 0x000fe20000000000 */
[----:B------:R-:W-:-:S04]  /*0320*/  IADD3 R3, PT, PT, R0, R3, RZ ;  /* 0x0000000300037210 */ /* 0x000fc80007ffe0ff */
[----:B------:R-:W-:Y:S01]  /*0330*/  ISETP.NE.AND P0, PT, R2, RZ, PT ;  /* 0x000000ff0200720c */ /* 0x000fe20003f05270 */
[----:B--2---:R-:W-:-:S05]  /*0340*/  FADD R13, R6, R13 ;  /* 0x0000000d060d7221 */ /* 0x004fca0000000000 */
[----:B------:R2:W-:Y:S07]  /*0350*/  STG.E desc[UR4][R4.64], R13 ;  /* 0x0000000d04007986 */ /* 0x0005ee000c101904 */
[----:B------:R-:W-:Y:S05]  /*0360*/  @P0 BRA `(.L_x_2) ;  /* 0xfffffffc00d80947 */ /* 0x000fea000383ffff */
.L_x_1:
[----:B------:R-:W-:Y:S05]  /*0370*/  BSYNC.RECONVERGENT B0 ;  /* 0x0000000000007941 */ /* 0x000fea0003800200 */
.L_x_0:
[----:B------:R-:W-:Y:S05]  /*0380*/  @!P1 EXIT ;  /* 0x000000000000994d */ /* 0x000fea0003800000 */
.L_x_3:
[----:B-12---:R-:W0:Y:S08]  /*0390*/  LDC.64 R4, c[0x0][0x388] ;  /* 0x0000e200ff047b82 */ /* 0x006e300000000a00 */
[----:B------:R-:W1:Y:S01]  /*03a0*/  LDC.64 R6, c[0x0][0x390] ;  /* 0x0000e400ff067b82 */ /* 0x000e620000000a00 */
[----:B0-----:R-:W-:-:S05]  /*03b0*/  IMAD.WIDE R12, R3, 0x4, R4 ;  /* 0x00000004030c7825 */ /* 0x001fca00078e0204 */
[----:B------:R-:W2:Y:S01]  /*03c0*/  LDG.E R2, desc[UR4][R12.64] ;  /* 0x000000040c027981 */ /* 0x000ea2000c1e1900 */
[----:B-1----:R-:W-:-:S05]  /*03d0*/  IMAD.WIDE R14, R3, 0x4, R6 ;  /* 0x00000004030e7825 */ /* 0x002fca00078e0206 */
[----:B------:R-:W2:Y:S01]  /*03e0*/  LDG.E R5, desc[UR4][R14.64] ;  /* 0x000000040e057981 */ /* 0x000ea2000c1e1900 */
[----:B------:R-:W-:-:S04]  /*03f0*/  IMAD.WIDE R6, R0, 0x4, R14 ;  /* 0x0000000400067825 */ /* 0x000fc800078e020e */
[----:B--2---:R-:W-:Y:S01]  /*0400*/  FADD R17, R2, R5 ;  /* 0x0000000502117221 */ /* 0x004fe20000000000 */
[----:B------:R-:W-:-:S04]  /*0410*/  IMAD.WIDE R4, R0, 0x4, R12 ;  /* 0x0000000400047825 */ /* 0x000fc800078e020c */
[----:B------:R0:W-:Y:S04]  /*0420*/  STG.E desc[UR4][R14.64], R17 ;  /* 0x000000110e007986 */ /* 0x0001e8000c101904 */
[----:B------:R-:W2:Y:S04]  /*0430*/  LDG.E R2, desc[UR4][R4.64] ;  /* 0x0000000404027981 */ /* 0x000ea8000c1e1900 */
[----:B------:R-:W2:Y:S01]  /*0440*/  LDG.E R9, desc[UR4][R6.64] ;  /* 0x0000000406097981 */ /* 0x000ea2000c1e1900 */
[----:B------:R-:W-:-:S04]  /*0450*/  IMAD.WIDE R10, R0, 0x4, R6 ;  /* 0x00000004000a7825 */ /* 0x000fc800078e0206 */
[----:B--2---:R-:W-:Y:S01]  /*0460*/  FADD R19, R2, R9 ;  /* 0x0000000902137221 */ /* 0x004fe20000000000 */
[----:B------:R-:W-:-:S04]  /*0470*/  IMAD.WIDE R8, R0, 0x4, R4 ;  /* 0x0000000400087825 */ /* 0x000fc800078e0204 */
[----:B------:R1:W-:Y:S04]  /*0480*/  STG.E desc[UR4][R6.64], R19 ;  /* 0x0000001306007986 */ /* 0x0003e8000c101904 */
[----:B------:R-:W2:Y:S04]  /*0490*/  LDG.E R2, desc[UR4][R8.64] ;  /* 0x0000000408027981 */ /* 0x000ea8000c1e1900 */
[----:B------:R-:W2:Y:S01]  /*04a0*/  LDG.E R13, desc[UR4][R10.64] ;  /* 0x000000040a0d7981 */ /* 0x000ea2000c1e1900 */
[----:B0-----:R-:W-:-:S04]  /*04b0*/  IMAD.WIDE R14, R0, 0x4, R10 ;  /* 0x00000004000e7825 */ /* 0x001fc800078e020a */
[----:B--2---:R-:W-:Y:S01]  /*04c0*/  FADD R21, R2, R13 ;  /* 0x0000000d02157221 */ /* 0x004fe20000000000 */
[----:B------:R-:W-:-:S04]  /*04d0*/  IMAD.WIDE R12, R0, 0x4, R8 ;  /* 0x00000004000c7825 */ /* 0x000fc800078e0208 */
[----:B------:R1:W-:Y:S04]  /*04e0*/  STG.E desc[UR4][R10.64], R21 ;  /* 0x000000150a007986 */ /* 0x0003e8000c101904 */
[----:B------:R-:W2:Y:S04]  /*04f0*/  LDG.E R12, desc[UR4][R12.64] ;  /* 0x000000040c0c7981 */ /* 0x000ea8000c1e1900 */
[----:B------:R-:W2:Y:S01]  /*0500*/  LDG.E R5, desc[UR4][R14.64] ;  /* 0x000000040e057981 */ /* 0x000ea2000c1e1900 */
[----:B------:R-:W-:-:S04]  /*0510*/  LEA R3, R0, R3, 0x2 ;  /* 0x0000000300037211 */ /* 0x000fc800078e10ff */
[----:B------:R-:W-:Y:S01]  /*0520*/  ISETP.GE.AND P0, PT, R3, UR6, PT ;  /* 0x0000000603007c0c */ /* 0x000fe2000bf06270 */
[----:B--2---:R-:W-:-:S05]  /*0530*/  FADD R5, R12, R5 ;  /* 0x000000050c057221 */ /* 0x004fca0000000000 */
[----:B------:R1:W-:Y:S07]  /*0540*/  STG.E desc[UR4][R14.64], R5 ;  /* 0x000000050e007986 */ /* 0x0003ee000c101904 */
[----:B------:R-:W-:Y:S05]  /*0550*/  @!P0 BRA `(.L_x_3) ;  /* 0xfffffffc008c8947 */ /* 0x000fea000383ffff */
[----:B------:R-:W-:Y:S05]  /*0560*/  EXIT ;  /* 0x000000000000794d */ /* 0x000fea0003800000 */
.L_x_4:
[----:B------:R-:W-:-:S00]  /*0570*/  BRA `(.L_x_4) ;  /* 0xfffffffc00fc7947 */ /* 0x000fc0000383ffff */
[----:B------:R-:W-:-:S00]  /*0580*/  NOP ;  /* 0x0000000000007918 */ /* 0x000fc00000000000 */
[----:B------:R-:W-:-:S00]  /*0590*/  NOP ;  /* 0x0000000000007918 */ /* 0x000fc00000000000 */
[----:B------:R-:W-:-:S00]  /*05a0*/  NOP ;  /* 0x0000000000007918 */ /* 0x000fc00000000000 */
[----:B------:R-:W-:-:S00]  /*05b0*/  NOP ;  /* 0x0000000000007918 */ /* 0x000fc00000000000 */
[----:B------:R-:W-:-:S00]  /*05c0*/  NOP ;  /* 0x0000000000007918 */ /* 0x000fc00000000000 */
[----:B------:R-:W-:-:S00]  /*05d0*/  NOP ;  /* 0x0000000000007918 */ /* 0x000fc00000000000 */
[----:B------:R-:W-:-:S00]  /*05e0*/  NOP ;  /* 0x0000000000007918 */ /* 0x000fc00000000000 */
[----:B------:R-:W-:-:S00]  /*05f0*/  NOP ;  /* 0x0000000000007918 */ /* 0x000fc00000000000 */
.L_x_5:


//--------------------- .nv.shared.reserved.0     --------------------------
	.section	.nv.shared.reserved.0,"aw",@nobits
	.weak		__nv_reservedSMEM_offset_0_alias
	.size		__nv_reservedSMEM_offset_0_alias, 0, 64
	.other		__nv_reservedSMEM_offset_0_alias,@"STO_CUDA_RESERVED_SHARED STV_DEFAULT"
__nv_reservedSMEM_offset_0_alias:
	.zero		0
	.zero		64


//--------------------- .nv.constant0._Z13__global__addiPfS_ --------------------------
	.section	.nv.constant0._Z13__global__addiPfS_,"a",@progbits
	.sectionflags	@""
	.align	4
.nv.constant0._Z13__global__addiPfS_:
	.zero		920


//--------------------- SYMBOLS --------------------------

	.type		.nv.reservedSmem.offset0,@object
	.size		.nv.reservedSmem.offset0,0x4
